//
// Generated by NVIDIA NVVM Compiler
//
// Compiler Build ID: CL-36424714
// Cuda compilation tools, release 13.0, V13.0.88
// Based on NVVM 20.0.0
//

.version 9.0
.target sm_100
.address_size 64

	// .globl	_Z23gpu1_random_move_kernelPKiPi
// _ZZ27gpu2_rule_based_move_kernelPKiPiiiE15potential_moves has been demoted

.visible .entry _Z23gpu1_random_move_kernelPKiPi(
	.param .u64 .ptr .align 1 _Z23gpu1_random_move_kernelPKiPi_param_0,
	.param .u64 .ptr .align 1 _Z23gpu1_random_move_kernelPKiPi_param_1
)
{
	.reg .pred 	%p<3>;
	.reg .b32 	%r<4>;
	.reg .b64 	%rd<7>;

	ld.param.u64 	%rd1, [_Z23gpu1_random_move_kernelPKiPi_param_0];
	ld.param.u64 	%rd2, [_Z23gpu1_random_move_kernelPKiPi_param_1];
	mov.u32 	%r1, %tid.x;
	setp.gt.u32 	%p1, %r1, 8;
	@%p1 bra 	$L__BB0_3;
	cvta.to.global.u64 	%rd3, %rd1;
	mul.wide.u32 	%rd4, %r1, 4;
	add.s64 	%rd5, %rd3, %rd4;
	ld.global.u32 	%r2, [%rd5];
	setp.ne.s32 	%p2, %r2, 0;
	@%p2 bra 	$L__BB0_3;
	cvta.to.global.u64 	%rd6, %rd2;
	atom.relaxed.global.cas.b32 	%r3, [%rd6], -1, %r1;
$L__BB0_3:
	ret;

}
	// .globl	_Z27gpu2_rule_based_move_kernelPKiPiii
.visible .entry _Z27gpu2_rule_based_move_kernelPKiPiii(
	.param .u64 .ptr .align 1 _Z27gpu2_rule_based_move_kernelPKiPiii_param_0,
	.param .u64 .ptr .align 1 _Z27gpu2_rule_based_move_kernelPKiPiii_param_1,
	.param .u32 _Z27gpu2_rule_based_move_kernelPKiPiii_param_2,
	.param .u32 _Z27gpu2_rule_based_move_kernelPKiPiii_param_3
)
{
	.local .align 4 .b8 	__local_depot1[36];
	.reg .b64 	%SP;
	.reg .b64 	%SPL;
	.reg .pred 	%p<97>;
	.reg .b32 	%r<69>;
	.reg .b64 	%rd<17>;
	// demoted variable
	.shared .align 4 .b8 _ZZ27gpu2_rule_based_move_kernelPKiPiiiE15potential_moves[20];
	mov.u64 	%SPL, __local_depot1;
	ld.param.u64 	%rd4, [_Z27gpu2_rule_based_move_kernelPKiPiii_param_0];
	ld.param.u64 	%rd3, [_Z27gpu2_rule_based_move_kernelPKiPiii_param_1];
	ld.param.u32 	%r26, [_Z27gpu2_rule_based_move_kernelPKiPiii_param_2];
	ld.param.u32 	%r27, [_Z27gpu2_rule_based_move_kernelPKiPiii_param_3];
	cvta.to.global.u64 	%rd1, %rd4;
	add.u64 	%rd2, %SPL, 0;
	mov.u32 	%r1, %tid.x;
	setp.ne.s32 	%p1, %r1, 0;
	@%p1 bra 	$L__BB1_2;
	mov.b32 	%r28, -1;
	st.shared.u32 	[_ZZ27gpu2_rule_based_move_kernelPKiPiiiE15potential_moves], %r28;
	st.shared.u32 	[_ZZ27gpu2_rule_based_move_kernelPKiPiiiE15potential_moves+4], %r28;
	st.shared.u32 	[_ZZ27gpu2_rule_based_move_kernelPKiPiiiE15potential_moves+8], %r28;
	st.shared.u32 	[_ZZ27gpu2_rule_based_move_kernelPKiPiiiE15potential_moves+12], %r28;
	st.shared.u32 	[_ZZ27gpu2_rule_based_move_kernelPKiPiiiE15potential_moves+16], %r28;
$L__BB1_2:
	bar.sync 	0;
	setp.gt.u32 	%p2, %r1, 8;
	@%p2 bra 	$L__BB1_12;
	mul.wide.u32 	%rd6, %r1, 4;
	add.s64 	%rd7, %rd1, %rd6;
	ld.global.u32 	%r29, [%rd7];
	setp.ne.s32 	%p3, %r29, 0;
	@%p3 bra 	$L__BB1_12;
	ld.global.u32 	%r30, [%rd1];
	st.local.u32 	[%rd2], %r30;
	ld.global.u32 	%r31, [%rd1+4];
	st.local.u32 	[%rd2+4], %r31;
	ld.global.u32 	%r32, [%rd1+8];
	st.local.u32 	[%rd2+8], %r32;
	ld.global.u32 	%r33, [%rd1+12];
	st.local.u32 	[%rd2+12], %r33;
	ld.global.u32 	%r34, [%rd1+16];
	st.local.u32 	[%rd2+16], %r34;
	ld.global.u32 	%r35, [%rd1+20];
	st.local.u32 	[%rd2+20], %r35;
	ld.global.u32 	%r36, [%rd1+24];
	st.local.u32 	[%rd2+24], %r36;
	ld.global.u32 	%r37, [%rd1+28];
	st.local.u32 	[%rd2+28], %r37;
	ld.global.u32 	%r38, [%rd1+32];
	st.local.u32 	[%rd2+32], %r38;
	add.s64 	%rd9, %rd2, %rd6;
	st.local.u32 	[%rd9], %r26;
	ld.local.u32 	%r2, [%rd2];
	setp.ne.s32 	%p4, %r2, %r26;
	ld.local.u32 	%r39, [%rd2+4];
	setp.ne.s32 	%p5, %r26, %r39;
	or.pred  	%p6, %p4, %p5;
	ld.local.u32 	%r40, [%rd2+8];
	setp.ne.s32 	%p7, %r26, %r40;
	or.pred  	%p8, %p6, %p7;
	@%p8 bra 	$L__BB1_6;
$L__BB1_5:
	st.shared.u32 	[_ZZ27gpu2_rule_based_move_kernelPKiPiiiE15potential_moves], %r1;
	bra.uni 	$L__BB1_12;
$L__BB1_6:
	ld.local.u32 	%r5, [%rd2+12];
	setp.eq.s32 	%p9, %r5, %r26;
	ld.local.u32 	%r41, [%rd2+16];
	setp.eq.s32 	%p10, %r26, %r41;
	and.pred  	%p11, %p9, %p10;
	ld.local.u32 	%r42, [%rd2+20];
	setp.eq.s32 	%p12, %r26, %r42;
	and.pred  	%p13, %p11, %p12;
	@%p13 bra 	$L__BB1_5;
	setp.eq.s32 	%p14, %r5, %r26;
	setp.eq.s32 	%p15, %r2, %r26;
	ld.local.u32 	%r8, [%rd2+24];
	setp.eq.s32 	%p16, %r8, %r26;
	ld.local.u32 	%r43, [%rd2+28];
	setp.eq.s32 	%p17, %r26, %r43;
	and.pred  	%p18, %p16, %p17;
	ld.local.u32 	%r44, [%rd2+32];
	setp.eq.s32 	%p19, %r26, %r44;
	and.pred  	%p20, %p18, %p19;
	and.pred  	%p21, %p15, %p14;
	and.pred  	%p22, %p21, %p16;
	or.pred  	%p23, %p20, %p22;
	@%p23 bra 	$L__BB1_5;
	setp.eq.s32 	%p24, %r26, %r43;
	setp.eq.s32 	%p25, %r26, %r41;
	setp.eq.s32 	%p26, %r26, %r39;
	and.pred  	%p27, %p26, %p25;
	and.pred  	%p28, %p27, %p24;
	@%p28 bra 	$L__BB1_5;
	setp.eq.s32 	%p29, %r26, %r44;
	setp.eq.s32 	%p30, %r26, %r42;
	setp.eq.s32 	%p31, %r26, %r40;
	and.pred  	%p32, %p31, %p30;
	and.pred  	%p33, %p32, %p29;
	@%p33 bra 	$L__BB1_5;
	setp.eq.s32 	%p34, %r26, %r44;
	setp.eq.s32 	%p35, %r26, %r41;
	setp.eq.s32 	%p36, %r2, %r26;
	and.pred  	%p37, %p36, %p35;
	and.pred  	%p38, %p37, %p34;
	@%p38 bra 	$L__BB1_5;
	setp.eq.s32 	%p39, %r8, %r26;
	setp.eq.s32 	%p40, %r26, %r41;
	setp.eq.s32 	%p41, %r26, %r40;
	and.pred  	%p42, %p41, %p40;
	and.pred  	%p43, %p42, %p39;
	@%p43 bra 	$L__BB1_5;
$L__BB1_12:
	setp.gt.u32 	%p44, %r1, 8;
	bar.sync 	0;
	@%p44 bra 	$L__BB1_22;
	mul.wide.u32 	%rd10, %r1, 4;
	add.s64 	%rd11, %rd1, %rd10;
	ld.global.u32 	%r45, [%rd11];
	setp.ne.s32 	%p45, %r45, 0;
	@%p45 bra 	$L__BB1_22;
	ld.global.u32 	%r46, [%rd1];
	st.local.u32 	[%rd2], %r46;
	ld.global.u32 	%r47, [%rd1+4];
	st.local.u32 	[%rd2+4], %r47;
	ld.global.u32 	%r48, [%rd1+8];
	st.local.u32 	[%rd2+8], %r48;
	ld.global.u32 	%r49, [%rd1+12];
	st.local.u32 	[%rd2+12], %r49;
	ld.global.u32 	%r50, [%rd1+16];
	st.local.u32 	[%rd2+16], %r50;
	ld.global.u32 	%r51, [%rd1+20];
	st.local.u32 	[%rd2+20], %r51;
	ld.global.u32 	%r52, [%rd1+24];
	st.local.u32 	[%rd2+24], %r52;
	ld.global.u32 	%r53, [%rd1+28];
	st.local.u32 	[%rd2+28], %r53;
	ld.global.u32 	%r54, [%rd1+32];
	st.local.u32 	[%rd2+32], %r54;
	add.s64 	%rd13, %rd2, %rd10;
	st.local.u32 	[%rd13], %r27;
	ld.local.u32 	%r11, [%rd2];
	setp.ne.s32 	%p46, %r11, %r27;
	ld.local.u32 	%r55, [%rd2+4];
	setp.ne.s32 	%p47, %r27, %r55;
	or.pred  	%p48, %p46, %p47;
	ld.local.u32 	%r56, [%rd2+8];
	setp.ne.s32 	%p49, %r27, %r56;
	or.pred  	%p50, %p48, %p49;
	@%p50 bra 	$L__BB1_16;
$L__BB1_15:
	st.shared.u32 	[_ZZ27gpu2_rule_based_move_kernelPKiPiiiE15potential_moves+4], %r1;
	bra.uni 	$L__BB1_22;
$L__BB1_16:
	ld.local.u32 	%r14, [%rd2+12];
	setp.eq.s32 	%p51, %r14, %r27;
	ld.local.u32 	%r57, [%rd2+16];
	setp.eq.s32 	%p52, %r27, %r57;
	and.pred  	%p53, %p51, %p52;
	ld.local.u32 	%r58, [%rd2+20];
	setp.eq.s32 	%p54, %r27, %r58;
	and.pred  	%p55, %p53, %p54;
	@%p55 bra 	$L__BB1_15;
	setp.eq.s32 	%p56, %r14, %r27;
	setp.eq.s32 	%p57, %r11, %r27;
	ld.local.u32 	%r17, [%rd2+24];
	setp.eq.s32 	%p58, %r17, %r27;
	ld.local.u32 	%r59, [%rd2+28];
	setp.eq.s32 	%p59, %r27, %r59;
	and.pred  	%p60, %p58, %p59;
	ld.local.u32 	%r60, [%rd2+32];
	setp.eq.s32 	%p61, %r27, %r60;
	and.pred  	%p62, %p60, %p61;
	and.pred  	%p63, %p57, %p56;
	and.pred  	%p64, %p63, %p58;
	or.pred  	%p65, %p62, %p64;
	@%p65 bra 	$L__BB1_15;
	setp.eq.s32 	%p66, %r27, %r59;
	setp.eq.s32 	%p67, %r27, %r57;
	setp.eq.s32 	%p68, %r27, %r55;
	and.pred  	%p69, %p68, %p67;
	and.pred  	%p70, %p69, %p66;
	@%p70 bra 	$L__BB1_15;
	setp.eq.s32 	%p71, %r27, %r60;
	setp.eq.s32 	%p72, %r27, %r58;
	setp.eq.s32 	%p73, %r27, %r56;
	and.pred  	%p74, %p73, %p72;
	and.pred  	%p75, %p74, %p71;
	@%p75 bra 	$L__BB1_15;
	setp.eq.s32 	%p76, %r27, %r60;
	setp.eq.s32 	%p77, %r27, %r57;
	setp.eq.s32 	%p78, %r11, %r27;
	and.pred  	%p79, %p78, %p77;
	and.pred  	%p80, %p79, %p76;
	@%p80 bra 	$L__BB1_15;
	setp.eq.s32 	%p81, %r17, %r27;
	setp.eq.s32 	%p82, %r27, %r57;
	setp.eq.s32 	%p83, %r27, %r56;
	and.pred  	%p84, %p83, %p82;
	and.pred  	%p85, %p84, %p81;
	@%p85 bra 	$L__BB1_15;
$L__BB1_22:
	setp.gt.u32 	%p86, %r1, 8;
	bar.sync 	0;
	@%p86 bra 	$L__BB1_30;
	mul.wide.u32 	%rd14, %r1, 4;
	add.s64 	%rd15, %rd1, %rd14;
	ld.global.u32 	%r61, [%rd15];
	setp.ne.s32 	%p87, %r61, 0;
	@%p87 bra 	$L__BB1_30;
	setp.gt.u32 	%p88, %r1, 8;
	@%p88 bra 	$L__BB1_29;
	mov.b32 	%r63, 1;
	shl.b32 	%r64, %r63, %r1;
	and.b32  	%r65, %r64, 325;
	setp.ne.s32 	%p89, %r65, 0;
	@%p89 bra 	$L__BB1_28;
	setp.eq.s32 	%p90, %r1, 4;
	@%p90 bra 	$L__BB1_27;
	bra.uni 	$L__BB1_29;
$L__BB1_27:
	mov.b32 	%r66, 4;
	st.shared.u32 	[_ZZ27gpu2_rule_based_move_kernelPKiPiiiE15potential_moves+8], %r66;
	bra.uni 	$L__BB1_30;
$L__BB1_28:
	st.shared.u32 	[_ZZ27gpu2_rule_based_move_kernelPKiPiiiE15potential_moves+12], %r1;
	bra.uni 	$L__BB1_30;
$L__BB1_29:
	st.shared.u32 	[_ZZ27gpu2_rule_based_move_kernelPKiPiiiE15potential_moves+16], %r1;
$L__BB1_30:
	setp.eq.s32 	%p91, %r1, 0;
	bar.sync 	0;
	@%p91 bra 	$L__BB1_31;
	bra.uni 	$L__BB1_37;
$L__BB1_31:
	ld.shared.u32 	%r68, [_ZZ27gpu2_rule_based_move_kernelPKiPiiiE15potential_moves];
	setp.eq.s32 	%p92, %r68, -1;
	@%p92 bra 	$L__BB1_32;
	bra.uni 	$L__BB1_36;
$L__BB1_32:
	ld.shared.u32 	%r68, [_ZZ27gpu2_rule_based_move_kernelPKiPiiiE15potential_moves+4];
	setp.ne.s32 	%p93, %r68, -1;
	@%p93 bra 	$L__BB1_36;
	ld.shared.u32 	%r68, [_ZZ27gpu2_rule_based_move_kernelPKiPiiiE15potential_moves+8];
	setp.ne.s32 	%p94, %r68, -1;
	@%p94 bra 	$L__BB1_36;
	ld.shared.u32 	%r68, [_ZZ27gpu2_rule_based_move_kernelPKiPiiiE15potential_moves+12];
	setp.ne.s32 	%p95, %r68, -1;
	@%p95 bra 	$L__BB1_36;
	ld.shared.u32 	%r68, [_ZZ27gpu2_rule_based_move_kernelPKiPiiiE15potential_moves+16];
	setp.eq.s32 	%p96, %r68, -1;
	@%p96 bra 	$L__BB1_37;
$L__BB1_36:
	cvta.to.global.u64 	%rd16, %rd3;
	atom.relaxed.global.cas.b32 	%r67, [%rd16], -1, %r68;
$L__BB1_37:
	ret;

}


// ===== COMPILED SASS (sm_100) =====

	.target	sm_100

	.elftype	@"ET_EXEC"


//--------------------- .note.nv.tkinfo           --------------------------
	.section	.note.nv.tkinfo,"",@"SHT_NOTE"
	.sectionflags	@"SHF_NOTE_NV_TKINFO"
	.tkinfo
        /*0018*/ 	.word	0x00000002
        /*0030*/ 	.string	""
        /*0030*/ 	.string	"ptxas"
        /*0030*/ 	.string	"Cuda compilation tools, release 13.0, V13.0.88"
        /*0030*/ 	.string	"Build cuda_13.0.r13.0/compiler.36424714_0"
        /*0030*/ 	.string	"-arch sm_100 -m 64 "



//--------------------- .note.nv.cuinfo           --------------------------
	.section	.note.nv.cuinfo,"",@"SHT_NOTE"
	.sectionflags	@"SHF_NOTE_NV_CUINFO"
        /*0018*/ 	.short	0x0002
        /*001a*/ 	.short	0x0064
        /*001c*/ 	.short	0x0082
	.zero		2


//--------------------- .nv.info                  --------------------------
	.section	.nv.info,"",@"SHT_CUDA_INFO"
	.align	4


	//----- nvinfo : EIATTR_REGCOUNT
	.align		4
        /*0000*/ 	.byte	0x04, 0x2f
        /*0002*/ 	.short	(.L_1 - .L_0)
	.align		4
.L_0:
        /*0004*/ 	.word	index@(_Z23gpu1_random_move_kernelPKiPi)
        /*0008*/ 	.word	0x00000008


	//----- nvinfo : EIATTR_FRAME_SIZE
	.align		4
.L_1:
        /*000c*/ 	.byte	0x04, 0x11
        /*000e*/ 	.short	(.L_3 - .L_2)
	.align		4
.L_2:
        /*0010*/ 	.word	index@(_Z23gpu1_random_move_kernelPKiPi)
        /*0014*/ 	.word	0x00000000


	//----- nvinfo : EIATTR_REGCOUNT
	.align		4
.L_3:
        /*0018*/ 	.byte	0x04, 0x2f
        /*001a*/ 	.short	(.L_5 - .L_4)
	.align		4
.L_4:
        /*001c*/ 	.word	index@(_Z27gpu2_rule_based_move_kernelPKiPiii)
        /*0020*/ 	.word	0x00000018


	//----- nvinfo : EIATTR_FRAME_SIZE
	.align		4
.L_5:
        /*0024*/ 	.byte	0x04, 0x11
        /*0026*/ 	.short	(.L_7 - .L_6)
	.align		4
.L_6:
        /*0028*/ 	.word	index@(_Z27gpu2_rule_based_move_kernelPKiPiii)
        /*002c*/ 	.word	0x00000000


	//----- nvinfo : EIATTR_MIN_STACK_SIZE
	.align		4
.L_7:
        /*0030*/ 	.byte	0x04, 0x12
        /*0032*/ 	.short	(.L_9 - .L_8)
	.align		4
.L_8:
        /*0034*/ 	.word	index@(_Z27gpu2_rule_based_move_kernelPKiPiii)
        /*0038*/ 	.word	0x00000000


	//----- nvinfo : EIATTR_MIN_STACK_SIZE
	.align		4
.L_9:
        /*003c*/ 	.byte	0x04, 0x12
        /*003e*/ 	.short	(.L_11 - .L_10)
	.align		4
.L_10:
        /*0040*/ 	.word	index@(_Z23gpu1_random_move_kernelPKiPi)
        /*0044*/ 	.word	0x00000000
.L_11:


//--------------------- .nv.compat                --------------------------
	.section	.nv.compat,"",@"SHT_CUDA_COMPAT_INFO"
	.align	4
        /*0000*/ 	.byte	0x02, 0x09, 0x00, 0x00, 0x02, 0x02, 0x01, 0x00, 0x02, 0x05, 0x05, 0x00, 0x03, 0x07, 0x01, 0x01
        /*0010*/ 	.byte	0x02, 0x03, 0x00, 0x00, 0x02, 0x06, 0x01, 0x00, 0x04, 0x0b, 0x08, 0x00, 0x09, 0x00, 0x00, 0x00
        /*0020*/ 	.byte	0x00, 0x00, 0x00, 0x00


//--------------------- .nv.info._Z27gpu2_rule_based_move_kernelPKiPiii --------------------------
	.section	.nv.info._Z27gpu2_rule_based_move_kernelPKiPiii,"",@"SHT_CUDA_INFO"
	.sectionflags	@""
	.align	4


	//----- nvinfo : EIATTR_CUDA_API_VERSION
	.align		4
        /*0000*/ 	.byte	0x04, 0x37
        /*0002*/ 	.short	(.L_13 - .L_12)
.L_12:
        /*0004*/ 	.word	0x00000082


	//----- nvinfo : EIATTR_KPARAM_INFO
	.align		4
.L_13:
        /*0008*/ 	.byte	0x04, 0x17
        /*000a*/ 	.short	(.L_15 - .L_14)
.L_14:
        /*000c*/ 	.word	0x00000000
        /*0010*/ 	.short	0x0003
        /*0012*/ 	.short	0x0014
        /*0014*/ 	.byte	0x00, 0xf0, 0x11, 0x00


	//----- nvinfo : EIATTR_KPARAM_INFO
	.align		4
.L_15:
        /*0018*/ 	.byte	0x04, 0x17
        /*001a*/ 	.short	(.L_17 - .L_16)
.L_16:
        /*001c*/ 	.word	0x00000000
        /*0020*/ 	.short	0x0002
        /*0022*/ 	.short	0x0010
        /*0024*/ 	.byte	0x00, 0xf0, 0x11, 0x00


	//----- nvinfo : EIATTR_KPARAM_INFO
	.align		4
.L_17:
        /*0028*/ 	.byte	0x04, 0x17
        /*002a*/ 	.short	(.L_19 - .L_18)
.L_18:
        /*002c*/ 	.word	0x00000000
        /*0030*/ 	.short	0x0001
        /*0032*/ 	.short	0x0008
        /*0034*/ 	.byte	0x00, 0xf5, 0x21, 0x00


	//----- nvinfo : EIATTR_KPARAM_INFO
	.align		4
.L_19:
        /*0038*/ 	.byte	0x04, 0x17
        /*003a*/ 	.short	(.L_21 - .L_20)
.L_20:
        /*003c*/ 	.word	0x00000000
        /*0040*/ 	.short	0x0000
        /*0042*/ 	.short	0x0000
        /*0044*/ 	.byte	0x00, 0xf5, 0x21, 0x00


	//----- nvinfo : EIATTR_SPARSE_MMA_MASK
	.align		4
.L_21:
        /*0048*/ 	.byte	0x03, 0x50
        /*004a*/ 	.short	0x0000


	//----- nvinfo : EIATTR_MAXREG_COUNT
	.align		4
        /*004c*/ 	.byte	0x03, 0x1b
        /*004e*/ 	.short	0x00ff


	//----- nvinfo : EIATTR_NUM_BARRIERS
	.align		4
        /*0050*/ 	.byte	0x02, 0x4c
        /*0052*/ 	.byte	0x01
	.zero		1


	//----- nvinfo : EIATTR_MERCURY_ISA_VERSION
	.align		4
        /*0054*/ 	.byte	0x03, 0x5f
        /*0056*/ 	.short	0x0101


	//----- nvinfo : EIATTR_VRC_CTA_INIT_COUNT
	.align		4
        /*0058*/ 	.byte	0x02, 0x4a
	.zero		1
	.zero		1


	//----- nvinfo : EIATTR_EXIT_INSTR_OFFSETS
	.align		4
        /*005c*/ 	.byte	0x04, 0x1c
        /*005e*/ 	.short	(.L_23 - .L_22)


	//   ....[0]....
.L_22:
        /*0060*/ 	.word	0x00000c60


	//   ....[1]....
        /*0064*/ 	.word	0x00000d80


	//   ....[2]....
        /*0068*/ 	.word	0x00000df0


	//----- nvinfo : EIATTR_CRS_STACK_SIZE
	.align		4
.L_23:
        /*006c*/ 	.byte	0x04, 0x1e
        /*006e*/ 	.short	(.L_25 - .L_24)
.L_24:
        /*0070*/ 	.word	0x00000000


	//----- nvinfo : EIATTR_CBANK_PARAM_SIZE
	.align		4
.L_25:
        /*0074*/ 	.byte	0x03, 0x19
        /*0076*/ 	.short	0x0018


	//----- nvinfo : EIATTR_PARAM_CBANK
	.align		4
        /*0078*/ 	.byte	0x04, 0x0a
        /*007a*/ 	.short	(.L_27 - .L_26)
	.align		4
.L_26:
        /*007c*/ 	.word	index@(.nv.constant0._Z27gpu2_rule_based_move_kernelPKiPiii)
        /*0080*/ 	.short	0x0380
        /*0082*/ 	.short	0x0018


	//----- nvinfo : EIATTR_SW_WAR
	.align		4
.L_27:
        /*0084*/ 	.byte	0x04, 0x36
        /*0086*/ 	.short	(.L_29 - .L_28)
.L_28:
        /*0088*/ 	.word	0x00000008
.L_29:


//--------------------- .nv.info._Z23gpu1_random_move_kernelPKiPi --------------------------
	.section	.nv.info._Z23gpu1_random_move_kernelPKiPi,"",@"SHT_CUDA_INFO"
	.sectionflags	@""
	.align	4


	//----- nvinfo : EIATTR_CUDA_API_VERSION
	.align		4
        /*0000*/ 	.byte	0x04, 0x37
        /*0002*/ 	.short	(.L_31 - .L_30)
.L_30:
        /*0004*/ 	.word	0x00000082


	//----- nvinfo : EIATTR_KPARAM_INFO
	.align		4
.L_31:
        /*0008*/ 	.byte	0x04, 0x17
        /*000a*/ 	.short	(.L_33 - .L_32)
.L_32:
        /*000c*/ 	.word	0x00000000
        /*0010*/ 	.short	0x0001
        /*0012*/ 	.short	0x0008
        /*0014*/ 	.byte	0x00, 0xf5, 0x21, 0x00


	//----- nvinfo : EIATTR_KPARAM_INFO
	.align		4
.L_33:
        /*0018*/ 	.byte	0x04, 0x17
        /*001a*/ 	.short	(.L_35 - .L_34)
.L_34:
        /*001c*/ 	.word	0x00000000
        /*0020*/ 	.short	0x0000
        /*0022*/ 	.short	0x0000
        /*0024*/ 	.byte	0x00, 0xf5, 0x21, 0x00


	//----- nvinfo : EIATTR_SPARSE_MMA_MASK
	.align		4
.L_35:
        /*0028*/ 	.byte	0x03, 0x50
        /*002a*/ 	.short	0x0000


	//----- nvinfo : EIATTR_MAXREG_COUNT
	.align		4
        /*002c*/ 	.byte	0x03, 0x1b
        /*002e*/ 	.short	0x00ff


	//----- nvinfo : EIATTR_MERCURY_ISA_VERSION
	.align		4
        /*0030*/ 	.byte	0x03, 0x5f
        /*0032*/ 	.short	0x0101


	//----- nvinfo : EIATTR_VRC_CTA_INIT_COUNT
	.align		4
        /*0034*/ 	.byte	0x02, 0x4a
	.zero		1
	.zero		1


	//----- nvinfo : EIATTR_EXIT_INSTR_OFFSETS
	.align		4
        /*0038*/ 	.byte	0x04, 0x1c
        /*003a*/ 	.short	(.L_37 - .L_36)


	//   ....[0]....
.L_36:
        /*003c*/ 	.word	0x00000030


	//   ....[1]....
        /*0040*/ 	.word	0x00000090


	//   ....[2]....
        /*0044*/ 	.word	0x000000f0


	//----- nvinfo : EIATTR_CBANK_PARAM_SIZE
	.align		4
.L_37:
        /*0048*/ 	.byte	0x03, 0x19
        /*004a*/ 	.short	0x0010


	//----- nvinfo : EIATTR_PARAM_CBANK
	.align		4
        /*004c*/ 	.byte	0x04, 0x0a
        /*004e*/ 	.short	(.L_39 - .L_38)
	.align		4
.L_38:
        /*0050*/ 	.word	index@(.nv.constant0._Z23gpu1_random_move_kernelPKiPi)
        /*0054*/ 	.short	0x0380
        /*0056*/ 	.short	0x0010


	//----- nvinfo : EIATTR_SW_WAR
	.align		4
.L_39:
        /*0058*/ 	.byte	0x04, 0x36
        /*005a*/ 	.short	(.L_41 - .L_40)
.L_40:
        /*005c*/ 	.word	0x00000008
.L_41:


//--------------------- .nv.callgraph             --------------------------
	.section	.nv.callgraph,"",@"SHT_CUDA_CALLGRAPH"
	.align	4
	.sectionentsize	8
	.align		4
        /*0000*/ 	.word	0x00000000
	.align		4
        /*0004*/ 	.word	0xffffffff
	.align		4
        /*0008*/ 	.word	0x00000000
	.align		4
        /*000c*/ 	.word	0xfffffffe
	.align		4
        /*0010*/ 	.word	0x00000000
	.align		4
        /*0014*/ 	.word	0xfffffffd
	.align		4
        /*0018*/ 	.word	0x00000000
	.align		4
        /*001c*/ 	.word	0xfffffffc


//--------------------- .text._Z27gpu2_rule_based_move_kernelPKiPiii --------------------------
	.section	.text._Z27gpu2_rule_based_move_kernelPKiPiii,"ax",@progbits
	.align	128
        .global         _Z27gpu2_rule_based_move_kernelPKiPiii
        .type           _Z27gpu2_rule_based_move_kernelPKiPiii,@function
        .size           _Z27gpu2_rule_based_move_kernelPKiPiii,(.L_x_15 - _Z27gpu2_rule_based_move_kernelPKiPiii)
        .other          _Z27gpu2_rule_based_move_kernelPKiPiii,@"STO_CUDA_ENTRY STV_DEFAULT"
_Z27gpu2_rule_based_move_kernelPKiPiii:
.text._Z27gpu2_rule_based_move_kernelPKiPiii:
[----:B------:R-:W-:Y:S01]  /*0000*/  LDC R1, c[0x0][0x37c] ;  /* 0x0000df00ff017b82 */ /* 0x000fe20000000800 */
[----:B------:R-:W0:Y:S01]  /*0010*/  S2R R0, SR_TID.X ;  /* 0x0000000000007919 */ /* 0x000e220000002100 */
[----:B------:R-:W1:Y:S01]  /*0020*/  LDCU.64 UR6, c[0x0][0x358] ;  /* 0x00006b00ff0677ac */ /* 0x000e620008000a00 */
[----:B------:R-:W-:Y:S01]  /*0030*/  BSSY.RECONVERGENT B0, `(.L_x_0) ;  /* 0x0000055000007945 */ /* 0x000fe20003800200 */
[C---:B0-----:R-:W-:Y:S02]  /*0040*/  ISETP.NE.AND P0, PT, R0.reuse, RZ, PT ;  /* 0x000000ff0000720c */ /* 0x041fe40003f05270 */
[----:B------:R-:W-:-:S11]  /*0050*/  ISETP.GT.U32.AND P1, PT, R0, 0x8, PT ;  /* 0x000000080000780c */ /* 0x000fd60003f24070 */
[----:B------:R-:W0:Y:S01]  /*0060*/  @!P0 S2R R3, SR_CgaCtaId ;  /* 0x0000000000038919 */ /* 0x000e220000008800 */
[----:B------:R-:W-:Y:S01]  /*0070*/  @!P0 MOV R2, 0x400 ;  /* 0x0000040000028802 */ /* 0x000fe20000000f00 */
[----:B------:R-:W-:-:S04]  /*0080*/  @!P0 IMAD.MOV.U32 R4, RZ, RZ, -0x1 ;  /* 0xffffffffff048424 */ /* 0x000fc800078e00ff */
[--C-:B------:R-:W-:Y:S02]  /*0090*/  IMAD.MOV.U32 R5, RZ, RZ, R4.reuse ;  /* 0x000000ffff057224 */ /* 0x100fe400078e0004 */
[--C-:B------:R-:W-:Y:S02]  /*00a0*/  IMAD.MOV.U32 R6, RZ, RZ, R4.reuse ;  /* 0x000000ffff067224 */ /* 0x100fe400078e0004 */
[----:B------:R-:W-:Y:S01]  /*00b0*/  IMAD.MOV.U32 R7, RZ, RZ, R4 ;  /* 0x000000ffff077224 */ /* 0x000fe200078e0004 */
[----:B0-----:R-:W-:-:S05]  /*00c0*/  @!P0 LEA R3, R3, R2, 0x18 ;  /* 0x0000000203038211 */ /* 0x001fca00078ec0ff */
[----:B------:R0:W-:Y:S04]  /*00d0*/  @!P0 STS.128 [R3], R4 ;  /* 0x0000000403008388 */ /* 0x0001e80000000c00 */
[----:B------:R0:W-:Y:S01]  /*00e0*/  @!P0 STS [R3+0x10], R4 ;  /* 0x0000100403008388 */ /* 0x0001e20000000800 */
[----:B------:R-:W-:Y:S06]  /*00f0*/  BAR.SYNC.DEFER_BLOCKING 0x0 ;  /* 0x0000000000007b1d */ /* 0x000fec0000010000 */
[----:B-1----:R-:W-:Y:S05]  /*0100*/  @P1 BRA `(.L_x_1) ;  /* 0x00000004001c1947 */ /* 0x002fea0003800000 */
[----:B0-----:R-:W0:Y:S02]  /*0110*/  LDC.64 R2, c[0x0][0x380] ;  /* 0x0000e000ff027b82 */ /* 0x001e240000000a00 */
[----:B0-----:R-:W-:-:S06]  /*0120*/  IMAD.WIDE.U32 R2, R0, 0x4, R2 ;  /* 0x0000000400027825 */ /* 0x001fcc00078e0002 */
[----:B------:R-:W2:Y:S02]  /*0130*/  LDG.E R2, desc[UR6][R2.64] ;  /* 0x0000000602027981 */ /* 0x000ea4000c1e1900 */
[----:B--2---:R-:W-:-:S13]  /*0140*/  ISETP.NE.AND P0, PT, R2, RZ, PT ;  /* 0x000000ff0200720c */ /* 0x004fda0003f05270 */
[----:B------:R-:W-:Y:S05]  /*0150*/  @P0 BRA `(.L_x_1) ;  /* 0x0000000400080947 */ /* 0x000fea0003800000 */
[----:B------:R-:W0:Y:S01]  /*0160*/  LDC.64 R2, c[0x0][0x380] ;  /* 0x0000e000ff027b82 */ /* 0x000e220000000a00 */
[----:B------:R-:W-:-:S07]  /*0170*/  IMAD.SHL.U32 R4, R0, 0x4, RZ ;  /* 0x0000000400047824 */ /* 0x000fce00078e00ff */
[----:B------:R-:W1:Y:S01]  /*0180*/  LDC R14, c[0x0][0x390] ;  /* 0x0000e400ff0e7b82 */ /* 0x000e620000000800 */
[----:B0-----:R0:W2:Y:S04]  /*0190*/  LDG.E R6, desc[UR6][R2.64+0x4] ;  /* 0x0000040602067981 */ /* 0x0010a8000c1e1900 */
[----:B------:R0:W3:Y:S04]  /*01a0*/  LDG.E R5, desc[UR6][R2.64] ;  /* 0x0000000602057981 */ /* 0x0000e8000c1e1900 */
[----:B------:R0:W4:Y:S04]  /*01b0*/  LDG.E R7, desc[UR6][R2.64+0x8] ;  /* 0x0000080602077981 */ /* 0x000128000c1e1900 */
[----:B------:R0:W5:Y:S04]  /*01c0*/  LDG.E R13, desc[UR6][R2.64+0x20] ;  /* 0x00002006020d7981 */ /* 0x000168000c1e1900 */
[----:B------:R0:W5:Y:S04]  /*01d0*/  LDG.E R8, desc[UR6][R2.64+0xc] ;  /* 0x00000c0602087981 */ /* 0x000168000c1e1900 */
[----:B------:R0:W5:Y:S04]  /*01e0*/  LDG.E R9, desc[UR6][R2.64+0x10] ;  /* 0x0000100602097981 */ /* 0x000168000c1e1900 */
[----:B------:R0:W5:Y:S04]  /*01f0*/  LDG.E R10, desc[UR6][R2.64+0x14] ;  /* 0x00001406020a7981 */ /* 0x000168000c1e1900 */
[----:B------:R0:W5:Y:S04]  /*0200*/  LDG.E R11, desc[UR6][R2.64+0x18] ;  /* 0x00001806020b7981 */ /* 0x000168000c1e1900 */
[----:B------:R0:W5:Y:S01]  /*0210*/  LDG.E R12, desc[UR6][R2.64+0x1c] ;  /* 0x00001c06020c7981 */ /* 0x000162000c1e1900 */
[----:B------:R-:W-:-:S02]  /*0220*/  ISETP.EQ.AND P2, PT, R4, 0x4, PT ;  /* 0x000000040400780c */ /* 0x000fc40003f42270 */
[C---:B------:R-:W-:Y:S02]  /*0230*/  ISETP.EQ.AND P5, PT, R4.reuse, RZ, PT ;  /* 0x000000ff0400720c */ /* 0x040fe40003fa2270 */
[C---:B------:R-:W-:Y:S02]  /*0240*/  ISETP.EQ.AND P0, PT, R4.reuse, 0x8, PT ;  /* 0x000000080400780c */ /* 0x040fe40003f02270 */
[C---:B------:R-:W-:Y:S02]  /*0250*/  ISETP.EQ.AND P3, PT, R4.reuse, 0x10, PT ;  /* 0x000000100400780c */ /* 0x040fe40003f62270 */
[C---:B------:R-:W-:Y:S02]  /*0260*/  ISETP.EQ.AND P4, PT, R4.reuse, 0x14, PT ;  /* 0x000000140400780c */ /* 0x040fe40003f82270 */
[C---:B------:R-:W-:Y:S01]  /*0270*/  ISETP.EQ.AND P6, PT, R4.reuse, 0x18, PT ;  /* 0x000000180400780c */ /* 0x040fe20003fc2270 */
[----:B------:R-:W-:Y:S02]  /*0280*/  BSSY.RELIABLE B1, `(.L_x_2) ;  /* 0x000002b000017945 */ /* 0x000fe40003800100 */
[----:B--2---:R-:W1:Y:S08]  /*0290*/  @P2 LDC R6, c[0x0][0x390] ;  /* 0x0000e400ff062b82 */ /* 0x004e700000000800 */
[----:B---3--:R-:W2:Y:S01]  /*02a0*/  @P5 LDC R5, c[0x0][0x390] ;  /* 0x0000e400ff055b82 */ /* 0x008ea20000000800 */
[----:B------:R-:W-:-:S07]  /*02b0*/  ISETP.EQ.AND P2, PT, R4, 0xc, PT ;  /* 0x0000000c0400780c */ /* 0x000fce0003f42270 */
[----:B----4-:R-:W3:Y:S01]  /*02c0*/  @P0 LDC R7, c[0x0][0x390] ;  /* 0x0000e400ff070b82 */ /* 0x010ee20000000800 */
[C---:B------:R-:W-:Y:S02]  /*02d0*/  ISETP.EQ.AND P0, PT, R4.reuse, 0x20, PT ;  /* 0x000000200400780c */ /* 0x040fe40003f02270 */
[----:B------:R-:W-:-:S05]  /*02e0*/  ISETP.EQ.AND P5, PT, R4, 0x1c, PT ;  /* 0x0000001c0400780c */ /* 0x000fca0003fa2270 */
[----:B-----5:R-:W4:Y:S08]  /*02f0*/  @P2 LDC R8, c[0x0][0x390] ;  /* 0x0000e400ff082b82 */ /* 0x020f300000000800 */
[----:B------:R-:W0:Y:S01]  /*0300*/  @P0 LDC R13, c[0x0][0x390] ;  /* 0x0000e400ff0d0b82 */ /* 0x000e220000000800 */
[----:B-1----:R-:W-:-:S04]  /*0310*/  ISETP.NE.AND P0, PT, R6, R14, PT ;  /* 0x0000000e0600720c */ /* 0x002fc80003f05270 */
[----:B--2---:R-:W-:-:S03]  /*0320*/  ISETP.NE.OR P0, PT, R5, R14, P0 ;  /* 0x0000000e0500720c */ /* 0x004fc60000705670 */
[----:B------:R-:W1:Y:S01]  /*0330*/  @P3 LDC R9, c[0x0][0x390] ;  /* 0x0000e400ff093b82 */ /* 0x000e620000000800 */
[----:B---3--:R-:W-:-:S07]  /*0340*/  ISETP.NE.OR P0, PT, R7, R14, P0 ;  /* 0x0000000e0700720c */ /* 0x008fce0000705670 */
[----:B------:R-:W2:Y:S08]  /*0350*/  @P4 LDC R10, c[0x0][0x390] ;  /* 0x0000e400ff0a4b82 */ /* 0x000eb00000000800 */
[----:B------:R-:W3:Y:S08]  /*0360*/  @P6 LDC R11, c[0x0][0x390] ;  /* 0x0000e400ff0b6b82 */ /* 0x000ef00000000800 */
[----:B------:R-:W0:Y:S01]  /*0370*/  @P5 LDC R12, c[0x0][0x390] ;  /* 0x0000e400ff0c5b82 */ /* 0x000e220000000800 */
[----:B----4-:R-:W-:Y:S05]  /*0380*/  @!P0 BRA `(.L_x_3) ;  /* 0x0000000000688947 */ /* 0x010fea0003800000 */
[-C--:B-1----:R-:W-:Y:S02]  /*0390*/  ISETP.NE.AND P0, PT, R9, R14.reuse, PT ;  /* 0x0000000e0900720c */ /* 0x082fe40003f05270 */
[-C--:B--2---:R-:W-:Y:S02]  /*03a0*/  ISETP.EQ.AND P2, PT, R10, R14.reuse, PT ;  /* 0x0000000e0a00720c */ /* 0x084fe40003f42270 */
[----:B------:R-:W-:-:S13]  /*03b0*/  ISETP.EQ.AND P0, PT, R8, R14, !P0 ;  /* 0x0000000e0800720c */ /* 0x000fda0004702270 */
[----:B------:R-:W-:Y:S05]  /*03c0*/  @P0 BRA P2, `(.L_x_3) ;  /* 0x0000000000580947 */ /* 0x000fea0001000000 */
[-C--:B---3--:R-:W-:Y:S02]  /*03d0*/  ISETP.NE.AND P0, PT, R11, R14.reuse, PT ;  /* 0x0000000e0b00720c */ /* 0x088fe40003f05270 */
[-C--:B------:R-:W-:Y:S02]  /*03e0*/  ISETP.NE.AND P2, PT, R8, R14.reuse, PT ;  /* 0x0000000e0800720c */ /* 0x080fe40003f45270 */
[-C--:B0-----:R-:W-:Y:S02]  /*03f0*/  ISETP.EQ.AND P0, PT, R12, R14.reuse, !P0 ;  /* 0x0000000e0c00720c */ /* 0x081fe40004702270 */
[-C--:B------:R-:W-:Y:S02]  /*0400*/  ISETP.EQ.AND P2, PT, R5, R14.reuse, !P2 ;  /* 0x0000000e0500720c */ /* 0x080fe40005742270 */
[-C--:B------:R-:W-:Y:S02]  /*0410*/  ISETP.EQ.AND P0, PT, R13, R14.reuse, P0 ;  /* 0x0000000e0d00720c */ /* 0x080fe40000702270 */
[----:B------:R-:W-:-:S04]  /*0420*/  ISETP.EQ.AND P2, PT, R11, R14, P2 ;  /* 0x0000000e0b00720c */ /* 0x000fc80001742270 */
[----:B------:R-:W-:-:S13]  /*0430*/  PLOP3.LUT P0, PT, P0, P2, PT, 0xf8, 0x8f ;  /* 0x00000000008f781c */ /* 0x000fda0000705f70 */
[----:B------:R-:W-:Y:S05]  /*0440*/  @P0 BRA `(.L_x_3) ;  /* 0x0000000000380947 */ /* 0x000fea0003800000 */
[-C--:B------:R-:W-:Y:S02]  /*0450*/  ISETP.NE.AND P0, PT, R9, R14.reuse, PT ;  /* 0x0000000e0900720c */ /* 0x080fe40003f05270 */
[-C--:B------:R-:W-:Y:S02]  /*0460*/  ISETP.NE.AND P3, PT, R10, R14.reuse, PT ;  /* 0x0000000e0a00720c */ /* 0x080fe40003f65270 */
[-C--:B------:R-:W-:Y:S02]  /*0470*/  ISETP.EQ.AND P2, PT, R6, R14.reuse, !P0 ;  /* 0x0000000e0600720c */ /* 0x080fe40004742270 */
[-C--:B------:R-:W-:Y:S02]  /*0480*/  ISETP.EQ.AND P3, PT, R7, R14.reuse, !P3 ;  /* 0x0000000e0700720c */ /* 0x080fe40005f62270 */
[-C--:B------:R-:W-:Y:S02]  /*0490*/  ISETP.EQ.AND P2, PT, R12, R14.reuse, P2 ;  /* 0x0000000e0c00720c */ /* 0x080fe40001742270 */
[----:B------:R-:W-:-:S04]  /*04a0*/  ISETP.EQ.AND P3, PT, R13, R14, P3 ;  /* 0x0000000e0d00720c */ /* 0x000fc80001f62270 */
[----:B------:R-:W-:-:S13]  /*04b0*/  PLOP3.LUT P2, PT, P2, P3, PT, 0xf8, 0x8f ;  /* 0x00000000008f781c */ /* 0x000fda0001747f70 */
[----:B------:R-:W-:Y:S05]  /*04c0*/  @P2 BRA `(.L_x_3) ;  /* 0x0000000000182947 */ /* 0x000fea0003800000 */
[-C--:B------:R-:W-:Y:S02]  /*04d0*/  ISETP.EQ.AND P2, PT, R5, R14.reuse, !P0 ;  /* 0x0000000e0500720c */ /* 0x080fe40004742270 */
[-C--:B------:R-:W-:Y:S02]  /*04e0*/  ISETP.EQ.AND P0, PT, R7, R14.reuse, !P0 ;  /* 0x0000000e0700720c */ /* 0x080fe40004702270 */
[-C--:B------:R-:W-:Y:S02]  /*04f0*/  ISETP.EQ.AND P2, PT, R13, R14.reuse, P2 ;  /* 0x0000000e0d00720c */ /* 0x080fe40001742270 */
[----:B------:R-:W-:-:S13]  /*0500*/  ISETP.EQ.AND P0, PT, R11, R14, P0 ;  /* 0x0000000e0b00720c */ /* 0x000fda0000702270 */
[----:B------:R-:W-:Y:S05]  /*0510*/  @!P0 BREAK.RELIABLE !P2, B1 ;  /* 0x0000000000018942 */ /* 0x000fea0005000100 */
[----:B------:R-:W-:Y:S05]  /*0520*/  @!P0 BRA !P2, `(.L_x_1) ;  /* 0x0000000000148947 */ /* 0x000fea0005000000 */
.L_x_3:
[----:B------:R-:W-:Y:S05]  /*0530*/  BSYNC.RELIABLE B1 ;  /* 0x0000000000017941 */ /* 0x000fea0003800100 */
.L_x_2:
[----:B------:R-:W4:Y:S01]  /*0540*/  S2UR UR5, SR_CgaCtaId ;  /* 0x00000000000579c3 */ /* 0x000f220000008800 */
[----:B------:R-:W-:Y:S02]  /*0550*/  UMOV UR4, 0x400 ;  /* 0x0000040000047882 */ /* 0x000fe40000000000 */
[----:B----4-:R-:W-:-:S09]  /*0560*/  ULEA UR4, UR5, UR4, 0x18 ;  /* 0x0000000405047291 */ /* 0x010fd2000f8ec0ff */
[----:B------:R4:W-:Y:S03]  /*0570*/  STS [UR4], R0 ;  /* 0x00000000ff007988 */ /* 0x0009e60008000804 */
.L_x_1:
[----:B------:R-:W-:Y:S05]  /*0580*/  BSYNC.RECONVERGENT B0 ;  /* 0x0000000000007941 */ /* 0x000fea0003800200 */
.L_x_0:
[----:B------:R-:W-:Y:S05]  /*0590*/  WARPSYNC.ALL ;  /* 0x0000000000007948 */ /* 0x000fea0003800000 */
[----:B------:R-:W-:Y:S06]  /*05a0*/  BAR.SYNC.DEFER_BLOCKING 0x0 ;  /* 0x0000000000007b1d */ /* 0x000fec0000010000 */
[----:B------:R-:W-:Y:S04]  /*05b0*/  BSSY.RECONVERGENT B0, `(.L_x_4) ;  /* 0x0000049000007945 */ /* 0x000fe80003800200 */
[----:B------:R-:W-:Y:S05]  /*05c0*/  @P1 BRA `(.L_x_5) ;  /* 0x00000004001c1947 */ /* 0x000fea0003800000 */
[----:B0-----:R-:W0:Y:S02]  /*05d0*/  LDC.64 R2, c[0x0][0x380] ;  /* 0x0000e000ff027b82 */ /* 0x001e240000000a00 */
[----:B0-----:R-:W-:-:S06]  /*05e0*/  IMAD.WIDE.U32 R2, R0, 0x4, R2 ;  /* 0x0000000400027825 */ /* 0x001fcc00078e0002 */
[----:B------:R-:W5:Y:S02]  /*05f0*/  LDG.E R2, desc[UR6][R2.64] ;  /* 0x0000000602027981 */ /* 0x000f64000c1e1900 */
[----:B-----5:R-:W-:-:S13]  /*0600*/  ISETP.NE.AND P0, PT, R2, RZ, PT ;  /* 0x000000ff0200720c */ /* 0x020fda0003f05270 */
[----:B------:R-:W-:Y:S05]  /*0610*/  @P0 BRA `(.L_x_5) ;  /* 0x0000000400080947 */ /* 0x000fea0003800000 */
[----:B------:R-:W0:Y:S01]  /*0620*/  LDC.64 R2, c[0x0][0x380] ;  /* 0x0000e000ff027b82 */ /* 0x000e220000000a00 */
[----:B------:R-:W-:-:S07]  /*0630*/  IMAD.SHL.U32 R6, R0, 0x4, RZ ;  /* 0x0000000400067824 */ /* 0x000fce00078e00ff */
[----:B------:R-:W5:Y:S01]  /*0640*/  LDC R4, c[0x0][0x394] ;  /* 0x0000e500ff047b82 */ /* 0x000f620000000800 */
[----:B0-----:R0:W2:Y:S04]  /*0650*/  LDG.E R7, desc[UR6][R2.64+0x4] ;  /* 0x0000040602077981 */ /* 0x0010a8000c1e1900 */
[----:B------:R0:W4:Y:S04]  /*0660*/  LDG.E R5, desc[UR6][R2.64] ;  /* 0x0000000602057981 */ /* 0x000128000c1e1900 */
[----:B-1----:R0:W5:Y:S04]  /*0670*/  LDG.E R9, desc[UR6][R2.64+0x8] ;  /* 0x0000080602097981 */ /* 0x002168000c1e1900 */
[----:B------:R0:W5:Y:S04]  /*0680*/  LDG.E R21, desc[UR6][R2.64+0x20] ;  /* 0x0000200602157981 */ /* 0x000168000c1e1900 */
[----:B---3--:R0:W3:Y:S04]  /*0690*/  LDG.E R11, desc[UR6][R2.64+0xc] ;  /* 0x00000c06020b7981 */ /* 0x0080e8000c1e1900 */
[----:B------:R0:W3:Y:S04]  /*06a0*/  LDG.E R13, desc[UR6][R2.64+0x10] ;  /* 0x00001006020d7981 */ /* 0x0000e8000c1e1900 */
[----:B------:R0:W3:Y:S04]  /*06b0*/  LDG.E R15, desc[UR6][R2.64+0x14] ;  /* 0x00001406020f7981 */ /* 0x0000e8000c1e1900 */
[----:B------:R0:W3:Y:S04]  /*06c0*/  LDG.E R17, desc[UR6][R2.64+0x18] ;  /* 0x0000180602117981 */ /* 0x0000e8000c1e1900 */
[----:B------:R0:W3:Y:S01]  /*06d0*/  LDG.E R19, desc[UR6][R2.64+0x1c] ;  /* 0x00001c0602137981 */ /* 0x0000e2000c1e1900 */
        /* <DEDUP_REMOVED lines=8> */
[----:B----4-:R-:W2:Y:S01]  /*0760*/  @P5 LDC R5, c[0x0][0x394] ;  /* 0x0000e500ff055b82 */ /* 0x010ea20000000800 */
[----:B------:R-:W-:-:S07]  /*0770*/  ISETP.EQ.AND P2, PT, R6, 0xc, PT ;  /* 0x0000000c0600780c */ /* 0x000fce0003f42270 */
[----:B-----5:R-:W4:Y:S01]  /*0780*/  @P0 LDC R9, c[0x0][0x394] ;  /* 0x0000e500ff090b82 */ /* 0x020f220000000800 */
[C---:B------:R-:W-:Y:S02]  /*0790*/  ISETP.EQ.AND P0, PT, R6.reuse, 0x20, PT ;  /* 0x000000200600780c */ /* 0x040fe40003f02270 */
[----:B------:R-:W-:-:S05]  /*07a0*/  ISETP.EQ.AND P5, PT, R6, 0x1c, PT ;  /* 0x0000001c0600780c */ /* 0x000fca0003fa2270 */
[----:B---3--:R-:W3:Y:S08]  /*07b0*/  @P2 LDC R11, c[0x0][0x394] ;  /* 0x0000e500ff0b2b82 */ /* 0x008ef00000000800 */
[----:B------:R-:W0:Y:S01]  /*07c0*/  @P0 LDC R21, c[0x0][0x394] ;  /* 0x0000e500ff150b82 */ /* 0x000e220000000800 */
[----:B-1----:R-:W-:-:S04]  /*07d0*/  ISETP.NE.AND P0, PT, R7, R4, PT ;  /* 0x000000040700720c */ /* 0x002fc80003f05270 */
[----:B--2---:R-:W-:-:S03]  /*07e0*/  ISETP.NE.OR P0, PT, R5, R4, P0 ;  /* 0x000000040500720c */ /* 0x004fc60000705670 */
[----:B------:R-:W1:Y:S01]  /*07f0*/  @P3 LDC R13, c[0x0][0x394] ;  /* 0x0000e500ff0d3b82 */ /* 0x000e620000000800 */
[----:B----4-:R-:W-:-:S07]  /*0800*/  ISETP.NE.OR P0, PT, R9, R4, P0 ;  /* 0x000000040900720c */ /* 0x010fce0000705670 */
[----:B------:R-:W2:Y:S08]  /*0810*/  @P4 LDC R15, c[0x0][0x394] ;  /* 0x0000e500ff0f4b82 */ /* 0x000eb00000000800 */
[----:B------:R-:W4:Y:S08]  /*0820*/  @P6 LDC R17, c[0x0][0x394] ;  /* 0x0000e500ff116b82 */ /* 0x000f300000000800 */
[----:B------:R-:W0:Y:S01]  /*0830*/  @P5 LDC R19, c[0x0][0x394] ;  /* 0x0000e500ff135b82 */ /* 0x000e220000000800 */
[----:B---3--:R-:W-:Y:S05]  /*0840*/  @!P0 BRA `(.L_x_7) ;  /* 0x0000000000688947 */ /* 0x008fea0003800000 */
[-C--:B-1----:R-:W-:Y:S02]  /*0850*/  ISETP.NE.AND P0, PT, R13, R4.reuse, PT ;  /* 0x000000040d00720c */ /* 0x082fe40003f05270 */
[-C--:B--2---:R-:W-:Y:S02]  /*0860*/  ISETP.EQ.AND P2, PT, R15, R4.reuse, PT ;  /* 0x000000040f00720c */ /* 0x084fe40003f42270 */
[----:B------:R-:W-:-:S13]  /*0870*/  ISETP.EQ.AND P0, PT, R11, R4, !P0 ;  /* 0x000000040b00720c */ /* 0x000fda0004702270 */
[----:B------:R-:W-:Y:S05]  /*0880*/  @P0 BRA P2, `(.L_x_7) ;  /* 0x0000000000580947 */ /* 0x000fea0001000000 */
[-C--:B----4-:R-:W-:Y:S02]  /*0890*/  ISETP.NE.AND P0, PT, R17, R4.reuse, PT ;  /* 0x000000041100720c */ /* 0x090fe40003f05270 */
        /* <DEDUP_REMOVED lines=21> */
.L_x_7:
[----:B------:R-:W-:Y:S05]  /*09f0*/  BSYNC.RELIABLE B1 ;  /* 0x0000000000017941 */ /* 0x000fea0003800100 */
.L_x_6:
[----:B------:R-:W3:Y:S01]  /*0a00*/  S2UR UR5, SR_CgaCtaId ;  /* 0x00000000000579c3 */ /* 0x000ee20000008800 */
[----:B------:R-:W-:Y:S02]  /*0a10*/  UMOV UR4, 0x400 ;  /* 0x0000040000047882 */ /* 0x000fe40000000000 */
[----:B---3--:R-:W-:-:S09]  /*0a20*/  ULEA UR4, UR5, UR4, 0x18 ;  /* 0x0000000405047291 */ /* 0x008fd2000f8ec0ff */
[----:B------:R3:W-:Y:S03]  /*0a30*/  STS [UR4+0x4], R0 ;  /* 0x00000400ff007988 */ /* 0x0007e60008000804 */
.L_x_5:
[----:B------:R-:W-:Y:S05]  /*0a40*/  BSYNC.RECONVERGENT B0 ;  /* 0x0000000000007941 */ /* 0x000fea0003800200 */
.L_x_4:
        /* <DEDUP_REMOVED lines=9> */
[----:B------:R-:W-:-:S05]  /*0ae0*/  IMAD.MOV.U32 R3, RZ, RZ, 0x1 ;  /* 0x00000001ff037424 */ /* 0x000fca00078e00ff */
[----:B------:R-:W-:-:S04]  /*0af0*/  SHF.L.U32 R2, R3, R0, RZ ;  /* 0x0000000003027219 */ /* 0x000fc800000006ff */
[----:B------:R-:W-:-:S13]  /*0b00*/  LOP3.LUT P0, RZ, R2, 0x145, RZ, 0xc0, !PT ;  /* 0x0000014502ff7812 */ /* 0x000fda000780c0ff */
[----:B------:R-:W-:Y:S05]  /*0b10*/  @P0 BRA `(.L_x_10) ;  /* 0x0000000000340947 */ /* 0x000fea0003800000 */
[----:B------:R-:W-:-:S13]  /*0b20*/  ISETP.NE.AND P0, PT, R0, 0x4, PT ;  /* 0x000000040000780c */ /* 0x000fda0003f05270 */
[----:B------:R-:W-:Y:S05]  /*0b30*/  @!P0 BRA `(.L_x_11) ;  /* 0x0000000000148947 */ /* 0x000fea0003800000 */
[----:B------:R-:W0:Y:S01]  /*0b40*/  S2UR UR5, SR_CgaCtaId ;  /* 0x00000000000579c3 */ /* 0x000e220000008800 */
[----:B------:R-:W-:Y:S02]  /*0b50*/  UMOV UR4, 0x400 ;  /* 0x0000040000047882 */ /* 0x000fe40000000000 */
[----:B0-----:R-:W-:-:S09]  /*0b60*/  ULEA UR4, UR5, UR4, 0x18 ;  /* 0x0000000405047291 */ /* 0x001fd2000f8ec0ff */
[----:B------:R0:W-:Y:S01]  /*0b70*/  STS [UR4+0x10], R0 ;  /* 0x00001000ff007988 */ /* 0x0001e20008000804 */
[----:B------:R-:W-:Y:S05]  /*0b80*/  BRA `(.L_x_9) ;  /* 0x0000000000287947 */ /* 0x000fea0003800000 */
.L_x_11:
[----:B------:R-:W0:Y:S01]  /*0b90*/  S2UR UR5, SR_CgaCtaId ;  /* 0x00000000000579c3 */ /* 0x000e220000008800 */
[----:B------:R-:W-:Y:S01]  /*0ba0*/  UMOV UR4, 0x400 ;  /* 0x0000040000047882 */ /* 0x000fe20000000000 */
[----:B------:R-:W-:Y:S01]  /*0bb0*/  IMAD.MOV.U32 R2, RZ, RZ, 0x4 ;  /* 0x00000004ff027424 */ /* 0x000fe200078e00ff */
[----:B0-----:R-:W-:-:S09]  /*0bc0*/  ULEA UR4, UR5, UR4, 0x18 ;  /* 0x0000000405047291 */ /* 0x001fd2000f8ec0ff */
[----:B------:R0:W-:Y:S01]  /*0bd0*/  STS [UR4+0x8], R2 ;  /* 0x00000802ff007988 */ /* 0x0001e20008000804 */
[----:B------:R-:W-:Y:S05]  /*0be0*/  BRA `(.L_x_9) ;  /* 0x0000000000107947 */ /* 0x000fea0003800000 */
.L_x_10:
[----:B------:R-:W0:Y:S01]  /*0bf0*/  S2UR UR5, SR_CgaCtaId ;  /* 0x00000000000579c3 */ /* 0x000e220000008800 */
[----:B------:R-:W-:Y:S02]  /*0c00*/  UMOV UR4, 0x400 ;  /* 0x0000040000047882 */ /* 0x000fe40000000000 */
[----:B0-----:R-:W-:-:S09]  /*0c10*/  ULEA UR4, UR5, UR4, 0x18 ;  /* 0x0000000405047291 */ /* 0x001fd2000f8ec0ff */
[----:B------:R0:W-:Y:S03]  /*0c20*/  STS [UR4+0xc], R0 ;  /* 0x00000c00ff007988 */ /* 0x0001e60008000804 */
.L_x_9:
[----:B------:R-:W-:Y:S05]  /*0c30*/  BSYNC.RECONVERGENT B0 ;  /* 0x0000000000007941 */ /* 0x000fea0003800200 */
.L_x_8:
[----:B------:R-:W-:Y:S01]  /*0c40*/  BAR.SYNC.DEFER_BLOCKING 0x0 ;  /* 0x0000000000007b1d */ /* 0x000fe20000010000 */
[----:B------:R-:W-:-:S13]  /*0c50*/  ISETP.NE.AND P0, PT, R0, RZ, PT ;  /* 0x000000ff0000720c */ /* 0x000fda0003f05270 */
[----:B------:R-:W-:Y:S05]  /*0c60*/  @P0 EXIT ;  /* 0x000000000000094d */ /* 0x000fea0003800000 */
[----:B------:R-:W5:Y:S01]  /*0c70*/  S2UR UR5, SR_CgaCtaId ;  /* 0x00000000000579c3 */ /* 0x000f620000008800 */
[----:B------:R-:W-:Y:S02]  /*0c80*/  UMOV UR4, 0x400 ;  /* 0x0000040000047882 */ /* 0x000fe40000000000 */
[----:B-----5:R-:W-:-:S09]  /*0c90*/  ULEA UR4, UR5, UR4, 0x18 ;  /* 0x0000000405047291 */ /* 0x020fd2000f8ec0ff */
[----:B0-----:R-:W0:Y:S02]  /*0ca0*/  LDS.128 R4, [UR4] ;  /* 0x00000004ff047984 */ /* 0x001e240008000c00 */
[----:B0-----:R-:W-:-:S13]  /*0cb0*/  ISETP.NE.AND P0, PT, R4, -0x1, PT ;  /* 0xffffffff0400780c */ /* 0x001fda0003f05270 */
[----:B------:R-:W-:Y:S05]  /*0cc0*/  @P0 BRA `(.L_x_12) ;  /* 0x0000000000300947 */ /* 0x000fea0003800000 */
[----:B------:R-:W-:Y:S01]  /*0cd0*/  ISETP.NE.AND P0, PT, R5, -0x1, PT ;  /* 0xffffffff0500780c */ /* 0x000fe20003f05270 */
[----:B------:R-:W-:-:S12]  /*0ce0*/  IMAD.MOV.U32 R4, RZ, RZ, R5 ;  /* 0x000000ffff047224 */ /* 0x000fd800078e0005 */
[----:B------:R-:W-:Y:S05]  /*0cf0*/  @P0 BRA `(.L_x_12) ;  /* 0x0000000000240947 */ /* 0x000fea0003800000 */
[----:B------:R-:W-:Y:S01]  /*0d00*/  ISETP.NE.AND P0, PT, R6, -0x1, PT ;  /* 0xffffffff0600780c */ /* 0x000fe20003f05270 */
[----:B------:R-:W-:-:S12]  /*0d10*/  IMAD.MOV.U32 R4, RZ, RZ, R6 ;  /* 0x000000ffff047224 */ /* 0x000fd800078e0006 */
[----:B------:R-:W-:Y:S05]  /*0d20*/  @P0 BRA `(.L_x_12) ;  /* 0x0000000000180947 */ /* 0x000fea0003800000 */
[----:B------:R-:W-:Y:S01]  /*0d30*/  ISETP.NE.AND P0, PT, R7, -0x1, PT ;  /* 0xffffffff0700780c */ /* 0x000fe20003f05270 */
[----:B------:R-:W-:-:S12]  /*0d40*/  IMAD.MOV.U32 R4, RZ, RZ, R7 ;  /* 0x000000ffff047224 */ /* 0x000fd800078e0007 */
[----:B------:R-:W-:Y:S05]  /*0d50*/  @P0 BRA `(.L_x_12) ;  /* 0x00000000000c0947 */ /* 0x000fea0003800000 */
[----:B------:R-:W0:Y:S02]  /*0d60*/  LDS R4, [UR4+0x10] ;  /* 0x00001004ff047984 */ /* 0x000e240008000800 */
[----:B0-----:R-:W-:-:S13]  /*0d70*/  ISETP.NE.AND P0, PT, R4, -0x1, PT ;  /* 0xffffffff0400780c */ /* 0x001fda0003f05270 */
[----:B------:R-:W-:Y:S05]  /*0d80*/  @!P0 EXIT ;  /* 0x000000000000894d */ /* 0x000fea0003800000 */
.L_x_12:
[----:B------:R-:W0:Y:S01]  /*0d90*/  LDCU.64 UR4, c[0x0][0x388] ;  /* 0x00007100ff0477ac */ /* 0x000e220008000a00 */
[----:B------:R-:W-:Y:S02]  /*0da0*/  IMAD.MOV.U32 R5, RZ, RZ, R4 ;  /* 0x000000ffff057224 */ /* 0x000fe400078e0004 */
[----:B------:R-:W-:Y:S02]  /*0db0*/  IMAD.MOV.U32 R4, RZ, RZ, -0x1 ;  /* 0xffffffffff047424 */ /* 0x000fe400078e00ff */
[----:B0-----:R-:W-:Y:S02]  /*0dc0*/  IMAD.U32 R2, RZ, RZ, UR4 ;  /* 0x00000004ff027e24 */ /* 0x001fe4000f8e00ff */
[----:B------:R-:W-:-:S05]  /*0dd0*/  IMAD.U32 R3, RZ, RZ, UR5 ;  /* 0x00000005ff037e24 */ /* 0x000fca000f8e00ff */
[----:B------:R-:W-:Y:S01]  /*0de0*/  ATOMG.E.CAS.STRONG.GPU PT, RZ, [R2], R4, R5 ;  /* 0x0000000402ff73a9 */ /* 0x000fe200001ee105 */
[----:B------:R-:W-:Y:S05]  /*0df0*/  EXIT ;  /* 0x000000000000794d */ /* 0x000fea0003800000 */
.L_x_13:
[----:B------:R-:W-:-:S00]  /*0e00*/  BRA `(.L_x_13) ;  /* 0xfffffffc00fc7947 */ /* 0x000fc0000383ffff */
[----:B------:R-:W-:-:S00]  /*0e10*/  NOP ;  /* 0x0000000000007918 */ /* 0x000fc00000000000 */
        /* <DEDUP_REMOVED lines=14> */
.L_x_15:


//--------------------- .text._Z23gpu1_random_move_kernelPKiPi --------------------------
	.section	.text._Z23gpu1_random_move_kernelPKiPi,"ax",@progbits
	.align	128
        .global         _Z23gpu1_random_move_kernelPKiPi
        .type           _Z23gpu1_random_move_kernelPKiPi,@function
        .size           _Z23gpu1_random_move_kernelPKiPi,(.L_x_16 - _Z23gpu1_random_move_kernelPKiPi)
        .other          _Z23gpu1_random_move_kernelPKiPi,@"STO_CUDA_ENTRY STV_DEFAULT"
_Z23gpu1_random_move_kernelPKiPi:
.text._Z23gpu1_random_move_kernelPKiPi:
[----:B------:R-:W-:Y:S01]  /*0000*/  LDC R1, c[0x0][0x37c] ;  /* 0x0000df00ff017b82 */ /* 0x000fe20000000800 */
[----:B------:R-:W0:Y:S02]  /*0010*/  S2R R5, SR_TID.X ;  /* 0x0000000000057919 */ /* 0x000e240000002100 */
[----:B0-----:R-:W-:-:S13]  /*0020*/  ISETP.GT.U32.AND P0, PT, R5, 0x8, PT ;  /* 0x000000080500780c */ /* 0x001fda0003f04070 */
[----:B------:R-:W-:Y:S05]  /*0030*/  @P0 EXIT ;  /* 0x000000000000094d */ /* 0x000fea0003800000 */
[----:B------:R-:W0:Y:S01]  /*0040*/  LDC.64 R2, c[0x0][0x380] ;  /* 0x0000e000ff027b82 */ /* 0x000e220000000a00 */
[----:B------:R-:W1:Y:S01]  /*0050*/  LDCU.64 UR4, c[0x0][0x358] ;  /* 0x00006b00ff0477ac */ /* 0x000e620008000a00 */
[----:B0-----:R-:W-:-:S06]  /*0060*/  IMAD.WIDE.U32 R2, R5, 0x4, R2 ;  /* 0x0000000405027825 */ /* 0x001fcc00078e0002 */
[----:B-1----:R-:W2:Y:S02]  /*0070*/  LDG.E R2, desc[UR4][R2.64] ;  /* 0x0000000402027981 */ /* 0x002ea4000c1e1900 */
[----:B--2---:R-:W-:-:S13]  /*0080*/  ISETP.NE.AND P0, PT, R2, RZ, PT ;  /* 0x000000ff0200720c */ /* 0x004fda0003f05270 */
[----:B------:R-:W-:Y:S05]  /*0090*/  @P0 EXIT ;  /* 0x000000000000094d */ /* 0x000fea0003800000 */
[----:B------:R-:W0:Y:S01]  /*00a0*/  LDCU.64 UR4, c[0x0][0x388] ;  /* 0x00007100ff0477ac */ /* 0x000e220008000a00 */
[----:B------:R-:W-:Y:S01]  /*00b0*/  IMAD.MOV.U32 R4, RZ, RZ, -0x1 ;  /* 0xffffffffff047424 */ /* 0x000fe200078e00ff */
[----:B0-----:R-:W-:Y:S01]  /*00c0*/  MOV R2, UR4 ;  /* 0x0000000400027c02 */ /* 0x001fe20008000f00 */
[----:B------:R-:W-:-:S05]  /*00d0*/  IMAD.U32 R3, RZ, RZ, UR5 ;  /* 0x00000005ff037e24 */ /* 0x000fca000f8e00ff */
[----:B------:R-:W-:Y:S01]  /*00e0*/  ATOMG.E.CAS.STRONG.GPU PT, RZ, [R2], R4, R5 ;  /* 0x0000000402ff73a9 */ /* 0x000fe200001ee105 */
[----:B------:R-:W-:Y:S05]  /*00f0*/  EXIT ;  /* 0x000000000000794d */ /* 0x000fea0003800000 */
.L_x_14:
        /* <DEDUP_REMOVED lines=16> */
.L_x_16:


//--------------------- .nv.shared._Z27gpu2_rule_based_move_kernelPKiPiii --------------------------
	.section	.nv.shared._Z27gpu2_rule_based_move_kernelPKiPiii,"aw",@nobits
	.sectionflags	@""
	.align	4
.nv.shared._Z27gpu2_rule_based_move_kernelPKiPiii:
	.zero		1044


//--------------------- .nv.shared.reserved.0     --------------------------
	.section	.nv.shared.reserved.0,"aw",@nobits
	.weak		__nv_reservedSMEM_offset_0_alias
	.size		__nv_reservedSMEM_offset_0_alias, 0, 64
	.other		__nv_reservedSMEM_offset_0_alias,@"STO_CUDA_RESERVED_SHARED STV_DEFAULT"
__nv_reservedSMEM_offset_0_alias:
	.zero		0
	.zero		64


//--------------------- .nv.constant0._Z27gpu2_rule_based_move_kernelPKiPiii --------------------------
	.section	.nv.constant0._Z27gpu2_rule_based_move_kernelPKiPiii,"a",@progbits
	.sectionflags	@""
	.align	4
.nv.constant0._Z27gpu2_rule_based_move_kernelPKiPiii:
	.zero		920


//--------------------- .nv.constant0._Z23gpu1_random_move_kernelPKiPi --------------------------
	.section	.nv.constant0._Z23gpu1_random_move_kernelPKiPi,"a",@progbits
	.sectionflags	@""
	.align	4
.nv.constant0._Z23gpu1_random_move_kernelPKiPi:
	.zero		912


//--------------------- SYMBOLS --------------------------

	.type		.nv.reservedSmem.offset0,@object
	.size		.nv.reservedSmem.offset0,0x4
	.type		.nv.reservedSmem.cap,@object
	.size		.nv.reservedSmem.cap,0x4
